	.headerflags	@"EF_CUDA_TEXMODE_UNIFIED EF_CUDA_64BIT_ADDRESS EF_CUDA_ACCELERATORS EF_CUDA_SM90 EF_CUDA_VIRTUAL_SM(EF_CUDA_SM90)"
	.elftype	@"ET_EXEC"


//--------------------- .nv.info                  --------------------------
	.section	.nv.info,"",@"SHT_CUDA_INFO"
	.align	4


	//----- nvinfo : EIATTR_REGCOUNT
	.align		4
        /*0000*/ 	.byte	0x04, 0x2f
        /*0002*/ 	.short	(.L_1 - .L_0)
	.align		4
.L_0:
        /*0004*/ 	.word	index@(triton_poi_fused_mul_sub_0)
        /*0008*/ 	.word	0x0000000c


	//----- nvinfo : EIATTR_MIN_STACK_SIZE
	.align		4
.L_1:
        /*000c*/ 	.byte	0x04, 0x12
        /*000e*/ 	.short	(.L_3 - .L_2)
	.align		4
.L_2:
        /*0010*/ 	.word	index@(triton_poi_fused_mul_sub_0)
        /*0014*/ 	.word	0x00000000


	//----- nvinfo : EIATTR_FRAME_SIZE
	.align		4
.L_3:
        /*0018*/ 	.byte	0x04, 0x11
        /*001a*/ 	.short	(.L_5 - .L_4)
	.align		4
.L_4:
        /*001c*/ 	.word	index@(triton_poi_fused_mul_sub_0)
        /*0020*/ 	.word	0x00000000


	//----- nvinfo : EIATTR_MIN_STACK_SIZE
	.align		4
.L_5:
        /*0024*/ 	.byte	0x04, 0x12
        /*0026*/ 	.short	(.L_7 - .L_6)
	.align		4
.L_6:
        /*0028*/ 	.word	index@(triton_poi_fused_mul_sub_0)
        /*002c*/ 	.word	0x00000000
.L_7:


//--------------------- .nv.info.triton_poi_fused_mul_sub_0 --------------------------
	.section	.nv.info.triton_poi_fused_mul_sub_0,"",@"SHT_CUDA_INFO"
	.sectionflags	@""
	.align	4


	//----- nvinfo : EIATTR_CUDA_API_VERSION
	.align		4
        /*0000*/ 	.byte	0x04, 0x37
        /*0002*/ 	.short	(.L_9 - .L_8)
.L_8:
        /*0004*/ 	.word	0x0000007c


	//----- nvinfo : EIATTR_KPARAM_INFO
	.align		4
.L_9:
        /*0008*/ 	.byte	0x04, 0x17
        /*000a*/ 	.short	(.L_11 - .L_10)
.L_10:
        /*000c*/ 	.word	0x00000000
        /*0010*/ 	.short	0x0002
        /*0012*/ 	.short	0x0010
        /*0014*/ 	.byte	0x00, 0xf0, 0x11, 0x00


	//----- nvinfo : EIATTR_KPARAM_INFO
	.align		4
.L_11:
        /*0018*/ 	.byte	0x04, 0x17
        /*001a*/ 	.short	(.L_13 - .L_12)
.L_12:
        /*001c*/ 	.word	0x00000000
        /*0020*/ 	.short	0x0001
        /*0022*/ 	.short	0x0008
        /*0024*/ 	.byte	0x00, 0xf4, 0x21, 0x00


	//----- nvinfo : EIATTR_KPARAM_INFO
	.align		4
.L_13:
        /*0028*/ 	.byte	0x04, 0x17
        /*002a*/ 	.short	(.L_15 - .L_14)
.L_14:
        /*002c*/ 	.word	0x00000000
        /*0030*/ 	.short	0x0000
        /*0032*/ 	.short	0x0000
        /*0034*/ 	.byte	0x00, 0xf4, 0x21, 0x00


	//----- nvinfo : EIATTR_SPARSE_MMA_MASK
	.align		4
.L_15:
        /*0038*/ 	.byte	0x03, 0x50
        /*003a*/ 	.short	0x0000


	//----- nvinfo : EIATTR_MAXREG_COUNT
	.align		4
        /*003c*/ 	.byte	0x03, 0x1b
        /*003e*/ 	.short	0x00ff


	//----- nvinfo : EIATTR_EXIT_INSTR_OFFSETS
	.align		4
        /*0040*/ 	.byte	0x04, 0x1c
        /*0042*/ 	.short	(.L_17 - .L_16)


	//   ....[0]....
.L_16:
        /*0044*/ 	.word	0x00000120


	//   ....[1]....
        /*0048*/ 	.word	0x00000140


	//----- nvinfo : EIATTR_REQNTID
	.align		4
.L_17:
        /*004c*/ 	.byte	0x04, 0x10
        /*004e*/ 	.short	(.L_19 - .L_18)
.L_18:
        /*0050*/ 	.word	0x00000080
        /*0054*/ 	.word	0x00000001
        /*0058*/ 	.word	0x00000001


	//----- nvinfo : EIATTR_CRS_STACK_SIZE
	.align		4
.L_19:
        /*005c*/ 	.byte	0x04, 0x1e
        /*005e*/ 	.short	(.L_21 - .L_20)
.L_20:
        /*0060*/ 	.word	0x00000000


	//----- nvinfo : EIATTR_CBANK_PARAM_SIZE
	.align		4
.L_21:
        /*0064*/ 	.byte	0x03, 0x19
        /*0066*/ 	.short	0x0014


	//----- nvinfo : EIATTR_PARAM_CBANK
	.align		4
        /*0068*/ 	.byte	0x04, 0x0a
        /*006a*/ 	.short	(.L_23 - .L_22)
	.align		4
.L_22:
        /*006c*/ 	.word	index@(.nv.constant0.triton_poi_fused_mul_sub_0)
        /*0070*/ 	.short	0x0210
        /*0072*/ 	.short	0x0014


	//----- nvinfo : EIATTR_SW_WAR
	.align		4
.L_23:
        /*0074*/ 	.byte	0x04, 0x36
        /*0076*/ 	.short	(.L_25 - .L_24)
.L_24:
        /*0078*/ 	.word	0x00000008
.L_25:


//--------------------- .nv.callgraph             --------------------------
	.section	.nv.callgraph,"",@"SHT_CUDA_CALLGRAPH"
	.align	4
	.sectionentsize	8
	.align		4
        /*0000*/ 	.word	0x00000000
	.align		4
        /*0004*/ 	.word	0xffffffff
	.align		4
        /*0008*/ 	.word	0x00000000
	.align		4
        /*000c*/ 	.word	0xfffffffe
	.align		4
        /*0010*/ 	.word	0x00000000
	.align		4
        /*0014*/ 	.word	0xfffffffd
	.align		4
        /*0018*/ 	.word	0x00000000
	.align		4
        /*001c*/ 	.word	0xfffffffc


//--------------------- .text.triton_poi_fused_mul_sub_0 --------------------------
	.section	.text.triton_poi_fused_mul_sub_0,"ax",@progbits
	.align	128
        .global         triton_poi_fused_mul_sub_0
        .type           triton_poi_fused_mul_sub_0,@function
        .size           triton_poi_fused_mul_sub_0,(.L_x_3 - triton_poi_fused_mul_sub_0)
        .other          triton_poi_fused_mul_sub_0,@"STO_CUDA_ENTRY STV_DEFAULT"
triton_poi_fused_mul_sub_0:
.text.triton_poi_fused_mul_sub_0:
[----:B------:R-:W0:Y:S02]  /*0000*/  LDC R1, c[0x0][0x28] ;  /* 0x00000a00ff017b82 */ /* 0x000e240000000800 */
[----:B------:R-:W1:Y:S01]  /*0010*/  S2R R0, SR_TID.X ;  /* 0x0000000000007919 */ /* 0x000e620000002100 */
[----:B------:R-:W2:Y:S01]  /*0020*/  LDC.64 R4, c[0x0][0x218] ;  /* 0x00008600ff047b82 */ /* 0x000ea20000000a00 */
[----:B------:R-:W-:Y:S01]  /*0030*/  ULDC.64 UR4, c[0x0][0x208] ;  /* 0x0000820000047ab9 */ /* 0x000fe20000000a00 */
[----:B------:R-:W-:Y:S01]  /*0040*/  BSSY B0, `(.L_x_0) ;  /* 0x000000c000007945 */ /* 0x000fe20003800000 */
[----:B------:R-:W3:Y:S01]  /*0050*/  S2R R7, SR_CTAID.X ;  /* 0x0000000000077919 */ /* 0x000ee20000002500 */
[----:B------:R-:W-:Y:S01]  /*0060*/  HFMA2.MMA R9, -RZ, RZ, 2, 0 ;  /* 0x40000000ff097435 */ /* 0x000fe200000001ff */
[----:B------:R-:W-:Y:S02]  /*0070*/  MOV R2, RZ ;  /* 0x000000ff00027202 */ /* 0x000fe40000000f00 */
[----:B-1----:R-:W-:-:S04]  /*0080*/  LOP3.LUT R0, R0, 0x7f, RZ, 0xc0, !PT ;  /* 0x0000007f00007812 */ /* 0x002fc800078ec0ff */
[----:B---3--:R-:W-:-:S04]  /*0090*/  LEA R7, R7, R0, 0x7 ;  /* 0x0000000007077211 */ /* 0x008fc800078e38ff */
[C---:B------:R-:W-:Y:S01]  /*00a0*/  ISETP.GE.AND P0, PT, R7.reuse, 0x100, PT ;  /* 0x000001000700780c */ /* 0x040fe20003f06270 */
[----:B--2---:R-:W-:-:S12]  /*00b0*/  IMAD.WIDE R4, R7, 0x4, R4 ;  /* 0x0000000407047825 */ /* 0x004fd800078e0204 */
[----:B------:R-:W-:Y:S05]  /*00c0*/  @P0 BRA `(.L_x_1) ;  /* 0x00000000000c0947 */ /* 0x000fea0003800000 */
[----:B------:R-:W1:Y:S02]  /*00d0*/  LDC.64 R2, c[0x0][0x210] ;  /* 0x00008400ff027b82 */ /* 0x000e640000000a00 */
[----:B-1----:R-:W-:-:S06]  /*00e0*/  IMAD.WIDE R2, R7, 0x4, R2 ;  /* 0x0000000407027825 */ /* 0x002fcc00078e0202 */
[----:B------:R1:W5:Y:S02]  /*00f0*/  LDG.E R2, desc[UR4][R2.64] ;  /* 0x0000000402027981 */ /* 0x000364000c1e1900 */
.L_x_1:
[----:B------:R-:W-:Y:S05]  /*0100*/  BSYNC B0 ;  /* 0x0000000000007941 */ /* 0x000fea0003800000 */
.L_x_0:
[----:B-----5:R-:W-:Y:S01]  /*0110*/  FFMA R9, R2, R9, -1 ;  /* 0xbf80000002097423 */ /* 0x020fe20000000009 */
[----:B------:R-:W-:Y:S06]  /*0120*/  @P0 EXIT ;  /* 0x000000000000094d */ /* 0x000fec0003800000 */
[----:B------:R-:W-:Y:S01]  /*0130*/  STG.E desc[UR4][R4.64], R9 ;  /* 0x0000000904007986 */ /* 0x000fe2000c101904 */
[----:B------:R-:W-:Y:S05]  /*0140*/  EXIT ;  /* 0x000000000000794d */ /* 0x000fea0003800000 */
.L_x_2:
[----:B------:R-:W-:-:S00]  /*0150*/  BRA `(.L_x_2) ;  /* 0xfffffffc00fc7947 */ /* 0x000fc0000383ffff */
[----:B------:R-:W-:-:S00]  /*0160*/  NOP ;  /* 0x0000000000007918 */ /* 0x000fc00000000000 */
        /* <DEDUP_REMOVED lines=9> */
.L_x_3:


//--------------------- .nv.constant0.triton_poi_fused_mul_sub_0 --------------------------
	.section	.nv.constant0.triton_poi_fused_mul_sub_0,"a",@progbits
	.sectionflags	@""
	.align	4
.nv.constant0.triton_poi_fused_mul_sub_0:
	.zero		548
